//
// Generated by NVIDIA NVVM Compiler
//
// Compiler Build ID: CL-36424714
// Cuda compilation tools, release 13.0, V13.0.88
// Based on NVVM 20.0.0
//

.version 9.0
.target sm_100
.address_size 64

	// .globl	euler_flux

.visible .entry euler_flux(
	.param .u64 .ptr .align 1 euler_flux_param_0,
	.param .u64 .ptr .align 1 euler_flux_param_1,
	.param .u64 .ptr .align 1 euler_flux_param_2,
	.param .u32 euler_flux_param_3
)
{
	.reg .pred 	%p<9>;
	.reg .b32 	%r<49>;
	.reg .b32 	%f<3>;
	.reg .b64 	%rd<22>;
	.reg .b64 	%fd<85>;

	ld.param.u64 	%rd2, [euler_flux_param_0];
	ld.param.u64 	%rd3, [euler_flux_param_1];
	ld.param.u64 	%rd4, [euler_flux_param_2];
	ld.param.u32 	%r15, [euler_flux_param_3];
	mov.u32 	%r16, %ctaid.x;
	mov.u32 	%r17, %ntid.x;
	mov.u32 	%r18, %tid.x;
	mad.lo.s32 	%r1, %r16, %r17, %r18;
	setp.ge.s32 	%p1, %r1, %r15;
	@%p1 bra 	$L__BB0_12;
	cvta.to.global.u64 	%rd5, %rd2;
	mul.wide.s32 	%rd6, %r1, 8;
	add.s64 	%rd7, %rd5, %rd6;
	ld.global.f64 	%fd19, [%rd7];
	mul.wide.s32 	%rd1, %r15, 8;
	add.s64 	%rd8, %rd7, %rd1;
	ld.global.f64 	%fd1, [%rd8];
	add.s64 	%rd9, %rd8, %rd1;
	ld.global.f64 	%fd2, [%rd9];
	add.s64 	%rd10, %rd9, %rd1;
	ld.global.f64 	%fd3, [%rd10];
	rcp.rn.f64 	%fd4, %fd19;
	mul.f64 	%fd81, %fd3, 0d3F6783DFF3F0FE05;
	{
	.reg .b32 %temp; 
	mov.b64 	{%temp, %r45}, %fd81;
	}
	{
	.reg .b32 %temp; 
	mov.b64 	{%r46, %temp}, %fd81;
	}
	setp.gt.s32 	%p2, %r45, 1048575;
	mov.b32 	%r47, -1023;
	@%p2 bra 	$L__BB0_3;
	mul.f64 	%fd81, %fd81, 0d4350000000000000;
	{
	.reg .b32 %temp; 
	mov.b64 	{%temp, %r45}, %fd81;
	}
	{
	.reg .b32 %temp; 
	mov.b64 	{%r46, %temp}, %fd81;
	}
	mov.b32 	%r47, -1077;
$L__BB0_3:
	add.s32 	%r21, %r45, -1;
	setp.gt.u32 	%p3, %r21, 2146435070;
	@%p3 bra 	$L__BB0_7;
	shr.u32 	%r24, %r45, 20;
	add.s32 	%r48, %r47, %r24;
	and.b32  	%r25, %r45, 1048575;
	or.b32  	%r26, %r25, 1072693248;
	mov.b64 	%fd82, {%r46, %r26};
	setp.lt.u32 	%p5, %r26, 1073127583;
	@%p5 bra 	$L__BB0_6;
	{
	.reg .b32 %temp; 
	mov.b64 	{%r27, %temp}, %fd82;
	}
	{
	.reg .b32 %temp; 
	mov.b64 	{%temp, %r28}, %fd82;
	}
	add.s32 	%r29, %r28, -1048576;
	mov.b64 	%fd82, {%r27, %r29};
	add.s32 	%r48, %r48, 1;
$L__BB0_6:
	add.f64 	%fd21, %fd82, 0dBFF0000000000000;
	add.f64 	%fd22, %fd82, 0d3FF0000000000000;
	rcp.approx.ftz.f64 	%fd23, %fd22;
	neg.f64 	%fd24, %fd22;
	fma.rn.f64 	%fd25, %fd24, %fd23, 0d3FF0000000000000;
	fma.rn.f64 	%fd26, %fd25, %fd25, %fd25;
	fma.rn.f64 	%fd27, %fd26, %fd23, %fd23;
	mul.f64 	%fd28, %fd21, %fd27;
	fma.rn.f64 	%fd29, %fd21, %fd27, %fd28;
	mul.f64 	%fd30, %fd29, %fd29;
	fma.rn.f64 	%fd31, %fd30, 0d3EB1380B3AE80F1E, 0d3ED0EE258B7A8B04;
	fma.rn.f64 	%fd32, %fd31, %fd30, 0d3EF3B2669F02676F;
	fma.rn.f64 	%fd33, %fd32, %fd30, 0d3F1745CBA9AB0956;
	fma.rn.f64 	%fd34, %fd33, %fd30, 0d3F3C71C72D1B5154;
	fma.rn.f64 	%fd35, %fd34, %fd30, 0d3F624924923BE72D;
	fma.rn.f64 	%fd36, %fd35, %fd30, 0d3F8999999999A3C4;
	fma.rn.f64 	%fd37, %fd36, %fd30, 0d3FB5555555555554;
	sub.f64 	%fd38, %fd21, %fd29;
	add.f64 	%fd39, %fd38, %fd38;
	neg.f64 	%fd40, %fd29;
	fma.rn.f64 	%fd41, %fd40, %fd21, %fd39;
	mul.f64 	%fd42, %fd27, %fd41;
	mul.f64 	%fd43, %fd30, %fd37;
	fma.rn.f64 	%fd44, %fd43, %fd29, %fd42;
	xor.b32  	%r30, %r48, -2147483648;
	mov.b32 	%r31, 1127219200;
	mov.b64 	%fd45, {%r30, %r31};
	mov.b32 	%r32, -2147483648;
	mov.b64 	%fd46, {%r32, %r31};
	sub.f64 	%fd47, %fd45, %fd46;
	fma.rn.f64 	%fd48, %fd47, 0d3FE62E42FEFA39EF, %fd29;
	fma.rn.f64 	%fd49, %fd47, 0dBFE62E42FEFA39EF, %fd48;
	sub.f64 	%fd50, %fd49, %fd29;
	sub.f64 	%fd51, %fd44, %fd50;
	fma.rn.f64 	%fd52, %fd47, 0d3C7ABC9E3B39803F, %fd51;
	add.f64 	%fd83, %fd48, %fd52;
	bra.uni 	$L__BB0_8;
$L__BB0_7:
	fma.rn.f64 	%fd20, %fd81, 0d7FF0000000000000, 0d7FF0000000000000;
	{
	.reg .b32 %temp; 
	mov.b64 	{%temp, %r22}, %fd81;
	}
	and.b32  	%r23, %r22, 2147483647;
	setp.eq.s32 	%p4, %r23, 0;
	selp.f64 	%fd83, 0dFFF0000000000000, %fd20, %p4;
$L__BB0_8:
	mul.f64 	%fd14, %fd83, 0d3FF6649C179E4E1E;
	fma.rn.f64 	%fd53, %fd14, 0d3FF71547652B82FE, 0d4338000000000000;
	{
	.reg .b32 %temp; 
	mov.b64 	{%r12, %temp}, %fd53;
	}
	mov.f64 	%fd54, 0dC338000000000000;
	add.rn.f64 	%fd55, %fd53, %fd54;
	fma.rn.f64 	%fd56, %fd55, 0dBFE62E42FEFA39EF, %fd14;
	fma.rn.f64 	%fd57, %fd55, 0dBC7ABC9E3B39803F, %fd56;
	fma.rn.f64 	%fd58, %fd57, 0d3E5ADE1569CE2BDF, 0d3E928AF3FCA213EA;
	fma.rn.f64 	%fd59, %fd58, %fd57, 0d3EC71DEE62401315;
	fma.rn.f64 	%fd60, %fd59, %fd57, 0d3EFA01997C89EB71;
	fma.rn.f64 	%fd61, %fd60, %fd57, 0d3F2A01A014761F65;
	fma.rn.f64 	%fd62, %fd61, %fd57, 0d3F56C16C1852B7AF;
	fma.rn.f64 	%fd63, %fd62, %fd57, 0d3F81111111122322;
	fma.rn.f64 	%fd64, %fd63, %fd57, 0d3FA55555555502A1;
	fma.rn.f64 	%fd65, %fd64, %fd57, 0d3FC5555555555511;
	fma.rn.f64 	%fd66, %fd65, %fd57, 0d3FE000000000000B;
	fma.rn.f64 	%fd67, %fd66, %fd57, 0d3FF0000000000000;
	fma.rn.f64 	%fd68, %fd67, %fd57, 0d3FF0000000000000;
	{
	.reg .b32 %temp; 
	mov.b64 	{%r13, %temp}, %fd68;
	}
	{
	.reg .b32 %temp; 
	mov.b64 	{%temp, %r14}, %fd68;
	}
	shl.b32 	%r33, %r12, 20;
	add.s32 	%r34, %r33, %r14;
	mov.b64 	%fd84, {%r13, %r34};
	{
	.reg .b32 %temp; 
	mov.b64 	{%temp, %r35}, %fd14;
	}
	mov.b32 	%f2, %r35;
	abs.f32 	%f1, %f2;
	setp.lt.f32 	%p6, %f1, 0f4086232B;
	@%p6 bra 	$L__BB0_11;
	setp.lt.f64 	%p7, %fd14, 0d0000000000000000;
	add.f64 	%fd69, %fd14, 0d7FF0000000000000;
	selp.f64 	%fd84, 0d0000000000000000, %fd69, %p7;
	setp.geu.f32 	%p8, %f1, 0f40874800;
	@%p8 bra 	$L__BB0_11;
	shr.u32 	%r36, %r12, 31;
	add.s32 	%r37, %r12, %r36;
	shr.s32 	%r38, %r37, 1;
	shl.b32 	%r39, %r38, 20;
	add.s32 	%r40, %r14, %r39;
	mov.b64 	%fd70, {%r13, %r40};
	sub.s32 	%r41, %r12, %r38;
	shl.b32 	%r42, %r41, 20;
	add.s32 	%r43, %r42, 1072693248;
	mov.b32 	%r44, 0;
	mov.b64 	%fd71, {%r44, %r43};
	mul.f64 	%fd84, %fd71, %fd70;
$L__BB0_11:
	mul.f64 	%fd72, %fd1, %fd4;
	mul.f64 	%fd73, %fd4, %fd2;
	mul.f64 	%fd74, %fd84, 0d40F86A0000000000;
	cvta.to.global.u64 	%rd11, %rd3;
	add.s64 	%rd13, %rd11, %rd6;
	st.global.f64 	[%rd13], %fd1;
	fma.rn.f64 	%fd75, %fd1, %fd72, %fd74;
	add.s64 	%rd14, %rd13, %rd1;
	st.global.f64 	[%rd14], %fd75;
	mul.f64 	%fd76, %fd1, %fd73;
	add.s64 	%rd15, %rd14, %rd1;
	st.global.f64 	[%rd15], %fd76;
	mul.f64 	%fd77, %fd72, %fd3;
	add.s64 	%rd16, %rd15, %rd1;
	st.global.f64 	[%rd16], %fd77;
	cvta.to.global.u64 	%rd17, %rd4;
	add.s64 	%rd18, %rd17, %rd6;
	st.global.f64 	[%rd18], %fd2;
	mul.f64 	%fd78, %fd2, %fd72;
	add.s64 	%rd19, %rd18, %rd1;
	st.global.f64 	[%rd19], %fd78;
	fma.rn.f64 	%fd79, %fd2, %fd73, %fd74;
	add.s64 	%rd20, %rd19, %rd1;
	st.global.f64 	[%rd20], %fd79;
	mul.f64 	%fd80, %fd3, %fd73;
	add.s64 	%rd21, %rd20, %rd1;
	st.global.f64 	[%rd21], %fd80;
$L__BB0_12:
	ret;

}


// ===== COMPILED SASS (sm_100) =====

	.target	sm_100

	.elftype	@"ET_EXEC"


//--------------------- .note.nv.tkinfo           --------------------------
	.section	.note.nv.tkinfo,"",@"SHT_NOTE"
	.sectionflags	@"SHF_NOTE_NV_TKINFO"
	.tkinfo
        /*0018*/ 	.word	0x00000002
        /*0030*/ 	.string	""
        /*0030*/ 	.string	"ptxas"
        /*0030*/ 	.string	"Cuda compilation tools, release 13.0, V13.0.88"
        /*0030*/ 	.string	"Build cuda_13.0.r13.0/compiler.36424714_0"
        /*0030*/ 	.string	"-arch sm_100 -m 64 "



//--------------------- .note.nv.cuinfo           --------------------------
	.section	.note.nv.cuinfo,"",@"SHT_NOTE"
	.sectionflags	@"SHF_NOTE_NV_CUINFO"
        /*0018*/ 	.short	0x0002
        /*001a*/ 	.short	0x0064
        /*001c*/ 	.short	0x0082
	.zero		2


//--------------------- .nv.info                  --------------------------
	.section	.nv.info,"",@"SHT_CUDA_INFO"
	.align	4


	//----- nvinfo : EIATTR_REGCOUNT
	.align		4
        /*0000*/ 	.byte	0x04, 0x2f
        /*0002*/ 	.short	(.L_1 - .L_0)
	.align		4
.L_0:
        /*0004*/ 	.word	index@(euler_flux)
        /*0008*/ 	.word	0x00000020


	//----- nvinfo : EIATTR_FRAME_SIZE
	.align		4
.L_1:
        /*000c*/ 	.byte	0x04, 0x11
        /*000e*/ 	.short	(.L_3 - .L_2)
	.align		4
.L_2:
        /*0010*/ 	.word	index@($__internal_0_$__cuda_sm20_dblrcp_rn_slowpath_v3)
        /*0014*/ 	.word	0x00000000


	//----- nvinfo : EIATTR_FRAME_SIZE
	.align		4
.L_3:
        /*0018*/ 	.byte	0x04, 0x11
        /*001a*/ 	.short	(.L_5 - .L_4)
	.align		4
.L_4:
        /*001c*/ 	.word	index@(euler_flux)
        /*0020*/ 	.word	0x00000000


	//----- nvinfo : EIATTR_MIN_STACK_SIZE
	.align		4
.L_5:
        /*0024*/ 	.byte	0x04, 0x12
        /*0026*/ 	.short	(.L_7 - .L_6)
	.align		4
.L_6:
        /*0028*/ 	.word	index@(euler_flux)
        /*002c*/ 	.word	0x00000000
.L_7:


//--------------------- .nv.compat                --------------------------
	.section	.nv.compat,"",@"SHT_CUDA_COMPAT_INFO"
	.align	4
        /*0000*/ 	.byte	0x02, 0x09, 0x00, 0x00, 0x02, 0x02, 0x01, 0x00, 0x02, 0x05, 0x05, 0x00, 0x03, 0x07, 0x01, 0x01
        /*0010*/ 	.byte	0x02, 0x03, 0x00, 0x00, 0x02, 0x06, 0x01, 0x00, 0x04, 0x0b, 0x08, 0x00, 0x01, 0x00, 0x00, 0x00
        /*0020*/ 	.byte	0x00, 0x00, 0x00, 0x00


//--------------------- .nv.info.euler_flux       --------------------------
	.section	.nv.info.euler_flux,"",@"SHT_CUDA_INFO"
	.sectionflags	@""
	.align	4


	//----- nvinfo : EIATTR_CUDA_API_VERSION
	.align		4
        /*0000*/ 	.byte	0x04, 0x37
        /*0002*/ 	.short	(.L_9 - .L_8)
.L_8:
        /*0004*/ 	.word	0x00000082


	//----- nvinfo : EIATTR_KPARAM_INFO
	.align		4
.L_9:
        /*0008*/ 	.byte	0x04, 0x17
        /*000a*/ 	.short	(.L_11 - .L_10)
.L_10:
        /*000c*/ 	.word	0x00000000
        /*0010*/ 	.short	0x0003
        /*0012*/ 	.short	0x0018
        /*0014*/ 	.byte	0x00, 0xf0, 0x11, 0x00


	//----- nvinfo : EIATTR_KPARAM_INFO
	.align		4
.L_11:
        /*0018*/ 	.byte	0x04, 0x17
        /*001a*/ 	.short	(.L_13 - .L_12)
.L_12:
        /*001c*/ 	.word	0x00000000
        /*0020*/ 	.short	0x0002
        /*0022*/ 	.short	0x0010
        /*0024*/ 	.byte	0x00, 0xf5, 0x21, 0x00


	//----- nvinfo : EIATTR_KPARAM_INFO
	.align		4
.L_13:
        /*0028*/ 	.byte	0x04, 0x17
        /*002a*/ 	.short	(.L_15 - .L_14)
.L_14:
        /*002c*/ 	.word	0x00000000
        /*0030*/ 	.short	0x0001
        /*0032*/ 	.short	0x0008
        /*0034*/ 	.byte	0x00, 0xf5, 0x21, 0x00


	//----- nvinfo : EIATTR_KPARAM_INFO
	.align		4
.L_15:
        /*0038*/ 	.byte	0x04, 0x17
        /*003a*/ 	.short	(.L_17 - .L_16)
.L_16:
        /*003c*/ 	.word	0x00000000
        /*0040*/ 	.short	0x0000
        /*0042*/ 	.short	0x0000
        /*0044*/ 	.byte	0x00, 0xf5, 0x21, 0x00


	//----- nvinfo : EIATTR_SPARSE_MMA_MASK
	.align		4
.L_17:
        /*0048*/ 	.byte	0x03, 0x50
        /*004a*/ 	.short	0x0000


	//----- nvinfo : EIATTR_MAXREG_COUNT
	.align		4
        /*004c*/ 	.byte	0x03, 0x1b
        /*004e*/ 	.short	0x00ff


	//----- nvinfo : EIATTR_MERCURY_ISA_VERSION
	.align		4
        /*0050*/ 	.byte	0x03, 0x5f
        /*0052*/ 	.short	0x0101


	//----- nvinfo : EIATTR_VRC_CTA_INIT_COUNT
	.align		4
        /*0054*/ 	.byte	0x02, 0x4a
	.zero		1
	.zero		1


	//----- nvinfo : EIATTR_EXIT_INSTR_OFFSETS
	.align		4
        /*0058*/ 	.byte	0x04, 0x1c
        /*005a*/ 	.short	(.L_19 - .L_18)


	//   ....[0]....
.L_18:
        /*005c*/ 	.word	0x00000070


	//   ....[1]....
        /*0060*/ 	.word	0x00000d20


	//----- nvinfo : EIATTR_CRS_STACK_SIZE
	.align		4
.L_19:
        /*0064*/ 	.byte	0x04, 0x1e
        /*0066*/ 	.short	(.L_21 - .L_20)
.L_20:
        /*0068*/ 	.word	0x00000000


	//----- nvinfo : EIATTR_CBANK_PARAM_SIZE
	.align		4
.L_21:
        /*006c*/ 	.byte	0x03, 0x19
        /*006e*/ 	.short	0x001c


	//----- nvinfo : EIATTR_PARAM_CBANK
	.align		4
        /*0070*/ 	.byte	0x04, 0x0a
        /*0072*/ 	.short	(.L_23 - .L_22)
	.align		4
.L_22:
        /*0074*/ 	.word	index@(.nv.constant0.euler_flux)
        /*0078*/ 	.short	0x0380
        /*007a*/ 	.short	0x001c


	//----- nvinfo : EIATTR_SW_WAR
	.align		4
.L_23:
        /*007c*/ 	.byte	0x04, 0x36
        /*007e*/ 	.short	(.L_25 - .L_24)
.L_24:
        /*0080*/ 	.word	0x00000008
.L_25:


//--------------------- .nv.callgraph             --------------------------
	.section	.nv.callgraph,"",@"SHT_CUDA_CALLGRAPH"
	.align	4
	.sectionentsize	8
	.align		4
        /*0000*/ 	.word	0x00000000
	.align		4
        /*0004*/ 	.word	0xffffffff
	.align		4
        /*0008*/ 	.word	0x00000000
	.align		4
        /*000c*/ 	.word	0xfffffffe
	.align		4
        /*0010*/ 	.word	0x00000000
	.align		4
        /*0014*/ 	.word	0xfffffffd
	.align		4
        /*0018*/ 	.word	0x00000000
	.align		4
        /*001c*/ 	.word	0xfffffffc


//--------------------- .text.euler_flux          --------------------------
	.section	.text.euler_flux,"ax",@progbits
	.align	128
        .global         euler_flux
        .type           euler_flux,@function
        .size           euler_flux,(.L_x_12 - euler_flux)
        .other          euler_flux,@"STO_CUDA_ENTRY STV_DEFAULT"
euler_flux:
.text.euler_flux:
[----:B------:R-:W-:Y:S01]  /*0000*/  LDC R1, c[0x0][0x37c] ;  /* 0x0000df00ff017b82 */ /* 0x000fe20000000800 */
[----:B------:R-:W0:Y:S07]  /*0010*/  S2R R3, SR_TID.X ;  /* 0x0000000000037919 */ /* 0x000e2e0000002100 */
[----:B------:R-:W0:Y:S08]  /*0020*/  S2UR UR4, SR_CTAID.X ;  /* 0x00000000000479c3 */ /* 0x000e300000002500 */
[----:B------:R-:W0:Y:S08]  /*0030*/  LDC R14, c[0x0][0x360] ;  /* 0x0000d800ff0e7b82 */ /* 0x000e300000000800 */
[----:B------:R-:W1:Y:S01]  /*0040*/  LDC R13, c[0x0][0x398] ;  /* 0x0000e600ff0d7b82 */ /* 0x000e620000000800 */
[----:B0-----:R-:W-:-:S05]  /*0050*/  IMAD R14, R14, UR4, R3 ;  /* 0x000000040e0e7c24 */ /* 0x001fca000f8e0203 */
[----:B-1----:R-:W-:-:S13]  /*0060*/  ISETP.GE.AND P0, PT, R14, R13, PT ;  /* 0x0000000d0e00720c */ /* 0x002fda0003f06270 */
[----:B------:R-:W-:Y:S05]  /*0070*/  @P0 EXIT ;  /* 0x000000000000094d */ /* 0x000fea0003800000 */
[----:B------:R-:W0:Y:S01]  /*0080*/  LDC.64 R8, c[0x0][0x380] ;  /* 0x0000e000ff087b82 */ /* 0x000e220000000a00 */
[----:B------:R-:W1:Y:S01]  /*0090*/  LDCU.64 UR4, c[0x0][0x358] ;  /* 0x00006b00ff0477ac */ /* 0x000e620008000a00 */
[----:B0-----:R-:W-:-:S05]  /*00a0*/  IMAD.WIDE R8, R14, 0x8, R8 ;  /* 0x000000080e087825 */ /* 0x001fca00078e0208 */
[----:B-1----:R-:W2:Y:S01]  /*00b0*/  LDG.E.64 R4, desc[UR4][R8.64] ;  /* 0x0000000408047981 */ /* 0x002ea2000c1e1b00 */
[----:B------:R-:W-:-:S04]  /*00c0*/  IMAD.WIDE R10, R13, 0x8, R8 ;  /* 0x000000080d0a7825 */ /* 0x000fc800078e0208 */
[C---:B------:R-:W-:Y:S02]  /*00d0*/  IMAD.WIDE R6, R13.reuse, 0x8, R10 ;  /* 0x000000080d067825 */ /* 0x040fe400078e020a */
[----:B------:R-:W5:Y:S02]  /*00e0*/  LDG.E.64 R10, desc[UR4][R10.64] ;  /* 0x000000040a0a7981 */ /* 0x000f64000c1e1b00 */
[----:B------:R-:W-:Y:S02]  /*00f0*/  IMAD.WIDE R2, R13, 0x8, R6 ;  /* 0x000000080d027825 */ /* 0x000fe400078e0206 */
[----:B------:R-:W5:Y:S04]  /*0100*/  LDG.E.64 R6, desc[UR4][R6.64] ;  /* 0x0000000406067981 */ /* 0x000f68000c1e1b00 */
[----:B------:R-:W5:Y:S01]  /*0110*/  LDG.E.64 R2, desc[UR4][R2.64] ;  /* 0x0000000402027981 */ /* 0x000f62000c1e1b00 */
[----:B------:R-:W-:Y:S01]  /*0120*/  BSSY.RECONVERGENT B0, `(.L_x_0) ;  /* 0x000000e000007945 */ /* 0x000fe20003800200 */
[----:B--2---:R-:W0:Y:S01]  /*0130*/  MUFU.RCP64H R13, R5 ;  /* 0x00000005000d7308 */ /* 0x004e220000001800 */
[----:B------:R-:W-:-:S06]  /*0140*/  VIADD R12, R5, 0x300402 ;  /* 0x00300402050c7836 */ /* 0x000fcc0000000000 */
[----:B0-----:R-:W-:-:S08]  /*0150*/  DFMA R16, -R4, R12, 1 ;  /* 0x3ff000000410742b */ /* 0x001fd0000000010c */
[----:B------:R-:W-:Y:S01]  /*0160*/  DFMA R16, R16, R16, R16 ;  /* 0x000000101010722b */ /* 0x000fe20000000010 */
[----:B------:R-:W-:-:S07]  /*0170*/  FSETP.GEU.AND P0, PT, |R12|, 5.8789094863358348022e-39, PT ;  /* 0x004004020c00780b */ /* 0x000fce0003f0e200 */
[----:B------:R-:W-:-:S08]  /*0180*/  DFMA R16, R12, R16, R12 ;  /* 0x000000100c10722b */ /* 0x000fd0000000000c */
[----:B------:R-:W-:-:S08]  /*0190*/  DFMA R8, -R4, R16, 1 ;  /* 0x3ff000000408742b */ /* 0x000fd00000000110 */
[----:B------:R-:W-:Y:S01]  /*01a0*/  DFMA R12, R16, R8, R16 ;  /* 0x00000008100c722b */ /* 0x000fe20000000010 */
[----:B------:R-:W-:Y:S10]  /*01b0*/  @P0 BRA `(.L_x_1) ;  /* 0x0000000000100947 */ /* 0x000ff40003800000 */
[----:B------:R-:W-:-:S05]  /*01c0*/  LOP3.LUT R0, R5, 0x7fffffff, RZ, 0xc0, !PT ;  /* 0x7fffffff05007812 */ /* 0x000fca00078ec0ff */
[----:B------:R-:W-:Y:S01]  /*01d0*/  VIADD R12, R0, 0xfff00000 ;  /* 0xfff00000000c7836 */ /* 0x000fe20000000000 */
[----:B------:R-:W-:-:S07]  /*01e0*/  MOV R0, 0x200 ;  /* 0x0000020000007802 */ /* 0x000fce0000000f00 */
[----:B-----5:R-:W-:Y:S05]  /*01f0*/  CALL.REL.NOINC `($__internal_0_$__cuda_sm20_dblrcp_rn_slowpath_v3) ;  /* 0x0000000800cc7944 */ /* 0x020fea0003c00000 */
.L_x_1:
[----:B------:R-:W-:Y:S05]  /*0200*/  BSYNC.RECONVERGENT B0 ;  /* 0x0000000000007941 */ /* 0x000fea0003800200 */
.L_x_0:
[----:B------:R-:W-:Y:S01]  /*0210*/  UMOV UR6, 0xf3f0fe05 ;  /* 0xf3f0fe0500067882 */ /* 0x000fe20000000000 */
[----:B------:R-:W-:Y:S01]  /*0220*/  UMOV UR7, 0x3f6783df ;  /* 0x3f6783df00077882 */ /* 0x000fe20000000000 */
[----:B------:R-:W-:Y:S01]  /*0230*/  BSSY.RECONVERGENT B0, `(.L_x_2) ;  /* 0x0000054000007945 */ /* 0x000fe20003800200 */
[----:B-----5:R-:W-:-:S10]  /*0240*/  DMUL R4, R2, UR6 ;  /* 0x0000000602047c28 */ /* 0x020fd40008000000 */
[----:B------:R-:W-:Y:S01]  /*0250*/  ISETP.GT.AND P0, PT, R5, 0xfffff, PT ;  /* 0x000fffff0500780c */ /* 0x000fe20003f04270 */
[----:B------:R-:W-:Y:S01]  /*0260*/  IMAD.MOV.U32 R9, RZ, RZ, R5 ;  /* 0x000000ffff097224 */ /* 0x000fe200078e0005 */
[----:B------:R-:W-:-:S11]  /*0270*/  MOV R8, R4 ;  /* 0x0000000400087202 */ /* 0x000fd60000000f00 */
[----:B------:R-:W-:-:S10]  /*0280*/  @!P0 DMUL R8, R8, 1.80143985094819840000e+16 ;  /* 0x4350000008088828 */ /* 0x000fd40000000000 */
[----:B------:R-:W-:Y:S01]  /*0290*/  @!P0 IMAD.MOV.U32 R5, RZ, RZ, R9 ;  /* 0x000000ffff058224 */ /* 0x000fe200078e0009 */
[----:B------:R-:W-:-:S04]  /*02a0*/  @!P0 MOV R4, R8 ;  /* 0x0000000800048202 */ /* 0x000fc80000000f00 */
[----:B------:R-:W-:-:S04]  /*02b0*/  IADD3 R0, PT, PT, R5, -0x1, RZ ;  /* 0xffffffff05007810 */ /* 0x000fc80007ffe0ff */
[----:B------:R-:W-:Y:S01]  /*02c0*/  ISETP.GT.U32.AND P1, PT, R0, 0x7feffffe, PT ;  /* 0x7feffffe0000780c */ /* 0x000fe20003f24070 */
[----:B------:R-:W-:Y:S02]  /*02d0*/  IMAD.MOV.U32 R0, RZ, RZ, -0x3ff ;  /* 0xfffffc01ff007424 */ /* 0x000fe400078e00ff */
[----:B------:R-:W-:-:S10]  /*02e0*/  @!P0 IMAD.MOV.U32 R0, RZ, RZ, -0x435 ;  /* 0xfffffbcbff008424 */ /* 0x000fd400078e00ff */
[----:B------:R-:W-:Y:S05]  /*02f0*/  @P1 BRA `(.L_x_3) ;  /* 0x0000000400041947 */ /* 0x000fea0003800000 */
[----:B------:R-:W-:Y:S01]  /*0300*/  LOP3.LUT R8, R5, 0xfffff, RZ, 0xc0, !PT ;  /* 0x000fffff05087812 */ /* 0x000fe200078ec0ff */
[----:B------:R-:W-:Y:S01]  /*0310*/  IMAD.MOV.U32 R16, RZ, RZ, RZ ;  /* 0x000000ffff107224 */ /* 0x000fe200078e00ff */
[----:B------:R-:W-:Y:S01]  /*0320*/  MOV R25, 0x3ed0ee25 ;  /* 0x3ed0ee2500197802 */ /* 0x000fe20000000f00 */
[----:B------:R-:W-:Y:S01]  /*0330*/  IMAD.MOV.U32 R24, RZ, RZ, -0x748574fc ;  /* 0x8b7a8b04ff187424 */ /* 0x000fe200078e00ff */
[----:B------:R-:W-:Y:S01]  /*0340*/  LOP3.LUT R9, R8, 0x3ff00000, RZ, 0xfc, !PT ;  /* 0x3ff0000008097812 */ /* 0x000fe200078efcff */
[----:B------:R-:W-:Y:S01]  /*0350*/  IMAD.MOV.U32 R8, RZ, RZ, R4 ;  /* 0x000000ffff087224 */ /* 0x000fe200078e0004 */
[----:B------:R-:W-:Y:S01]  /*0360*/  UMOV UR6, 0x3ae80f1e ;  /* 0x3ae80f1e00067882 */ /* 0x000fe20000000000 */
[----:B------:R-:W-:Y:S01]  /*0370*/  UMOV UR7, 0x3eb1380b ;  /* 0x3eb1380b00077882 */ /* 0x000fe20000000000 */
[----:B------:R-:W-:Y:S01]  /*0380*/  ISETP.GE.U32.AND P0, PT, R9, 0x3ff6a09f, PT ;  /* 0x3ff6a09f0900780c */ /* 0x000fe20003f06070 */
[----:B------:R-:W-:Y:S01]  /*0390*/  IMAD.MOV.U32 R27, RZ, RZ, 0x43300000 ;  /* 0x43300000ff1b7424 */ /* 0x000fe200078e00ff */
[----:B------:R-:W-:Y:S01]  /*03a0*/  LEA.HI R0, R5, R0, RZ, 0xc ;  /* 0x0000000005007211 */ /* 0x000fe200078f60ff */
[----:B------:R-:W-:Y:S01]  /*03b0*/  UMOV UR8, 0x80000000 ;  /* 0x8000000000087882 */ /* 0x000fe20000000000 */
[----:B------:R-:W-:-:S09]  /*03c0*/  UMOV UR9, 0x43300000 ;  /* 0x4330000000097882 */ /* 0x000fd20000000000 */
[----:B------:R-:W-:Y:S02]  /*03d0*/  @P0 VIADD R15, R9, 0xfff00000 ;  /* 0xfff00000090f0836 */ /* 0x000fe40000000000 */
[----:B------:R-:W-:-:S03]  /*03e0*/  @P0 VIADD R0, R0, 0x1 ;  /* 0x0000000100000836 */ /* 0x000fc60000000000 */
[----:B------:R-:W-:Y:S02]  /*03f0*/  @P0 MOV R9, R15 ;  /* 0x0000000f00090202 */ /* 0x000fe40000000f00 */
[----:B------:R-:W-:-:S04]  /*0400*/  LOP3.LUT R26, R0, 0x80000000, RZ, 0x3c, !PT ;  /* 0x80000000001a7812 */ /* 0x000fc800078e3cff */
[C---:B------:R-:W-:Y:S02]  /*0410*/  DADD R22, R8.reuse, 1 ;  /* 0x3ff0000008167429 */ /* 0x040fe40000000000 */
[----:B------:R-:W-:-:S04]  /*0420*/  DADD R8, R8, -1 ;  /* 0xbff0000008087429 */ /* 0x000fc80000000000 */
[----:B------:R-:W0:Y:S02]  /*0430*/  MUFU.RCP64H R17, R23 ;  /* 0x0000001700117308 */ /* 0x000e240000001800 */
[----:B0-----:R-:W-:-:S08]  /*0440*/  DFMA R18, -R22, R16, 1 ;  /* 0x3ff000001612742b */ /* 0x001fd00000000110 */
[----:B------:R-:W-:-:S08]  /*0450*/  DFMA R18, R18, R18, R18 ;  /* 0x000000121212722b */ /* 0x000fd00000000012 */
[----:B------:R-:W-:-:S08]  /*0460*/  DFMA R16, R16, R18, R16 ;  /* 0x000000121010722b */ /* 0x000fd00000000010 */
[----:B------:R-:W-:-:S08]  /*0470*/  DMUL R20, R8, R16 ;  /* 0x0000001008147228 */ /* 0x000fd00000000000 */
[----:B------:R-:W-:-:S08]  /*0480*/  DFMA R20, R8, R16, R20 ;  /* 0x000000100814722b */ /* 0x000fd00000000014 */
[----:B------:R-:W-:Y:S02]  /*0490*/  DMUL R18, R20, R20 ;  /* 0x0000001414127228 */ /* 0x000fe40000000000 */
[----:B------:R-:W-:-:S06]  /*04a0*/  DADD R4, R8, -R20 ;  /* 0x0000000008047229 */ /* 0x000fcc0000000814 */
[----:B------:R-:W-:Y:S01]  /*04b0*/  DFMA R22, R18, UR6, R24 ;  /* 0x0000000612167c2b */ /* 0x000fe20008000018 */
[----:B------:R-:W-:Y:S01]  /*04c0*/  UMOV UR6, 0x9f02676f ;  /* 0x9f02676f00067882 */ /* 0x000fe20000000000 */
[----:B------:R-:W-:Y:S01]  /*04d0*/  UMOV UR7, 0x3ef3b266 ;  /* 0x3ef3b26600077882 */ /* 0x000fe20000000000 */
[----:B------:R-:W-:Y:S02]  /*04e0*/  DADD R24, R4, R4 ;  /* 0x0000000004187229 */ /* 0x000fe40000000004 */
[----:B------:R-:W-:Y:S01]  /*04f0*/  DADD R4, R26, -UR8 ;  /* 0x800000081a047e29 */ /* 0x000fe20008000000 */
[----:B------:R-:W-:Y:S01]  /*0500*/  UMOV UR8, 0xfefa39ef ;  /* 0xfefa39ef00087882 */ /* 0x000fe20000000000 */
[----:B------:R-:W-:Y:S01]  /*0510*/  UMOV UR9, 0x3fe62e42 ;  /* 0x3fe62e4200097882 */ /* 0x000fe20000000000 */
[----:B------:R-:W-:Y:S01]  /*0520*/  DFMA R22, R18, R22, UR6 ;  /* 0x0000000612167e2b */ /* 0x000fe20008000016 */
[----:B------:R-:W-:Y:S01]  /*0530*/  UMOV UR6, 0xa9ab0956 ;  /* 0xa9ab095600067882 */ /* 0x000fe20000000000 */
[----:B------:R-:W-:Y:S01]  /*0540*/  UMOV UR7, 0x3f1745cb ;  /* 0x3f1745cb00077882 */ /* 0x000fe20000000000 */
[----:B------:R-:W-:-:S02]  /*0550*/  DFMA R24, R8, -R20, R24 ;  /* 0x800000140818722b */ /* 0x000fc40000000018 */
[----:B------:R-:W-:-:S03]  /*0560*/  DFMA R8, R4, UR8, R20 ;  /* 0x0000000804087c2b */ /* 0x000fc60008000014 */
[----:B------:R-:W-:Y:S01]  /*0570*/  DFMA R22, R18, R22, UR6 ;  /* 0x0000000612167e2b */ /* 0x000fe20008000016 */
[----:B------:R-:W-:Y:S01]  /*0580*/  UMOV UR6, 0x2d1b5154 ;  /* 0x2d1b515400067882 */ /* 0x000fe20000000000 */
[----:B------:R-:W-:Y:S01]  /*0590*/  UMOV UR7, 0x3f3c71c7 ;  /* 0x3f3c71c700077882 */ /* 0x000fe20000000000 */
[----:B------:R-:W-:-:S05]  /*05a0*/  DMUL R24, R16, R24 ;  /* 0x0000001810187228 */ /* 0x000fca0000000000 */
[----:B------:R-:W-:Y:S01]  /*05b0*/  DFMA R22, R18, R22, UR6 ;  /* 0x0000000612167e2b */ /* 0x000fe20008000016 */
[----:B------:R-:W-:Y:S01]  /*05c0*/  UMOV UR6, 0x923be72d ;  /* 0x923be72d00067882 */ /* 0x000fe20000000000 */
[----:B------:R-:W-:-:S06]  /*05d0*/  UMOV UR7, 0x3f624924 ;  /* 0x3f62492400077882 */ /* 0x000fcc0000000000 */
        /* <DEDUP_REMOVED lines=8> */
[----:B------:R-:W-:Y:S02]  /*0660*/  UMOV UR7, 0x3fe62e42 ;  /* 0x3fe62e4200077882 */ /* 0x000fe40000000000 */
[----:B------:R-:W-:Y:S01]  /*0670*/  DFMA R16, R4, -UR6, R8 ;  /* 0x8000000604107c2b */ /* 0x000fe20008000008 */
[----:B------:R-:W-:Y:S01]  /*0680*/  UMOV UR6, 0x3b39803f ;  /* 0x3b39803f00067882 */ /* 0x000fe20000000000 */
[----:B------:R-:W-:Y:S02]  /*0690*/  UMOV UR7, 0x3c7abc9e ;  /* 0x3c7abc9e00077882 */ /* 0x000fe40000000000 */
[----:B------:R-:W-:-:S04]  /*06a0*/  DMUL R22, R18, R22 ;  /* 0x0000001612167228 */ /* 0x000fc80000000000 */
[----:B------:R-:W-:-:S04]  /*06b0*/  DADD R16, -R20, R16 ;  /* 0x0000000014107229 */ /* 0x000fc80000000110 */
[----:B------:R-:W-:-:S08]  /*06c0*/  DFMA R22, R20, R22, R24 ;  /* 0x000000161416722b */ /* 0x000fd00000000018 */
[----:B------:R-:W-:-:S08]  /*06d0*/  DADD R16, R22, -R16 ;  /* 0x0000000016107229 */ /* 0x000fd00000000810 */
[----:B------:R-:W-:-:S08]  /*06e0*/  DFMA R16, R4, UR6, R16 ;  /* 0x0000000604107c2b */ /* 0x000fd00008000010 */
[----:B------:R-:W-:Y:S01]  /*06f0*/  DADD R4, R8, R16 ;  /* 0x0000000008047229 */ /* 0x000fe20000000010 */
[----:B------:R-:W-:Y:S10]  /*0700*/  BRA `(.L_x_4) ;  /* 0x0000000000187947 */ /* 0x000ff40003800000 */
.L_x_3:
[----:B------:R-:W-:Y:S01]  /*0710*/  MOV R4, 0x0 ;  /* 0x0000000000047802 */ /* 0x000fe20000000f00 */
[----:B------:R-:W-:Y:S01]  /*0720*/  IMAD.MOV.U32 R5, RZ, RZ, 0x7ff00000 ;  /* 0x7ff00000ff057424 */ /* 0x000fe200078e00ff */
[----:B------:R-:W-:-:S05]  /*0730*/  LOP3.LUT P0, RZ, R9, 0x7fffffff, RZ, 0xc0, !PT ;  /* 0x7fffffff09ff7812 */ /* 0x000fca000780c0ff */
[----:B------:R-:W-:-:S10]  /*0740*/  DFMA R4, R8, R4, +INF ;  /* 0x7ff000000804742b */ /* 0x000fd40000000004 */
[----:B------:R-:W-:Y:S02]  /*0750*/  FSEL R4, R4, RZ, P0 ;  /* 0x000000ff04047208 */ /* 0x000fe40000000000 */
[----:B------:R-:W-:-:S07]  /*0760*/  FSEL R5, R5, -QNAN , P0 ;  /* 0xfff0000005057808 */ /* 0x000fce0000000000 */
.L_x_4:
[----:B------:R-:W-:Y:S05]  /*0770*/  BSYNC.RECONVERGENT B0 ;  /* 0x0000000000007941 */ /* 0x000fea0003800200 */
.L_x_2:
[----:B------:R-:W-:Y:S01]  /*0780*/  UMOV UR6, 0x179e4e1e ;  /* 0x179e4e1e00067882 */ /* 0x000fe20000000000 */
[----:B------:R-:W-:Y:S01]  /*0790*/  UMOV UR7, 0x3ff6649c ;  /* 0x3ff6649c00077882 */ /* 0x000fe20000000000 */
[----:B------:R-:W-:Y:S01]  /*07a0*/  IMAD.MOV.U32 R20, RZ, RZ, 0x652b82fe ;  /* 0x652b82feff147424 */ /* 0x000fe200078e00ff */
[----:B------:R-:W-:Y:S01]  /*07b0*/  DMUL R4, R4, UR6 ;  /* 0x0000000604047c28 */ /* 0x000fe20008000000 */
[----:B------:R-:W-:Y:S01]  /*07c0*/  MOV R21, 0x3ff71547 ;  /* 0x3ff7154700157802 */ /* 0x000fe20000000f00 */
[----:B------:R-:W-:Y:S01]  /*07d0*/  UMOV UR6, 0xfefa39ef ;  /* 0xfefa39ef00067882 */ /* 0x000fe20000000000 */
[----:B------:R-:W-:Y:S01]  /*07e0*/  UMOV UR7, 0x3fe62e42 ;  /* 0x3fe62e4200077882 */ /* 0x000fe20000000000 */
[----:B------:R-:W0:Y:S01]  /*07f0*/  LDC R0, c[0x0][0x398] ;  /* 0x0000e600ff007b82 */ /* 0x000e220000000800 */
[----:B------:R-:W-:Y:S03]  /*0800*/  BSSY.RECONVERGENT B0, `(.L_x_5) ;  /* 0x0000039000007945 */ /* 0x000fe60003800200 */
[----:B------:R-:W-:-:S02]  /*0810*/  DFMA R20, R4, R20, 6.75539944105574400000e+15 ;  /* 0x433800000414742b */ /* 0x000fc40000000014 */
[----:B------:R-:W-:Y:S02]  /*0820*/  FSETP.GEU.AND P0, PT, |R5|, 4.1917929649353027344, PT ;  /* 0x4086232b0500780b */ /* 0x000fe40003f0e200 */
[----:B------:R-:W1:Y:S04]  /*0830*/  LDC.64 R18, c[0x0][0x388] ;  /* 0x0000e200ff127b82 */ /* 0x000e680000000a00 */
[----:B------:R-:W-:-:S08]  /*0840*/  DADD R8, R20, -6.75539944105574400000e+15 ;  /* 0xc338000014087429 */ /* 0x000fd00000000000 */
[----:B------:R-:W-:Y:S01]  /*0850*/  DFMA R16, R8, -UR6, R4 ;  /* 0x8000000608107c2b */ /* 0x000fe20008000004 */
[----:B------:R-:W-:Y:S01]  /*0860*/  UMOV UR6, 0x3b39803f ;  /* 0x3b39803f00067882 */ /* 0x000fe20000000000 */
[----:B------:R-:W-:-:S06]  /*0870*/  UMOV UR7, 0x3c7abc9e ;  /* 0x3c7abc9e00077882 */ /* 0x000fcc0000000000 */
[----:B------:R-:W-:Y:S01]  /*0880*/  DFMA R8, R8, -UR6, R16 ;  /* 0x8000000608087c2b */ /* 0x000fe20008000010 */
[----:B------:R-:W-:Y:S01]  /*0890*/  UMOV UR6, 0x69ce2bdf ;  /* 0x69ce2bdf00067882 */ /* 0x000fe20000000000 */
[----:B------:R-:W-:Y:S01]  /*08a0*/  IMAD.MOV.U32 R16, RZ, RZ, -0x35dec16 ;  /* 0xfca213eaff107424 */ /* 0x000fe200078e00ff */
[----:B------:R-:W-:Y:S01]  /*08b0*/  UMOV UR7, 0x3e5ade15 ;  /* 0x3e5ade1500077882 */ /* 0x000fe20000000000 */
[----:B------:R-:W-:-:S06]  /*08c0*/  IMAD.MOV.U32 R17, RZ, RZ, 0x3e928af3 ;  /* 0x3e928af3ff117424 */ /* 0x000fcc00078e00ff */
[----:B------:R-:W-:Y:S01]  /*08d0*/  DFMA R16, R8, UR6, R16 ;  /* 0x0000000608107c2b */ /* 0x000fe20008000010 */
        /* <DEDUP_REMOVED lines=23> */
[----:B------:R-:W-:-:S08]  /*0a50*/  DFMA R16, R8, R16, UR6 ;  /* 0x0000000608107e2b */ /* 0x000fd00008000010 */
[C---:B------:R-:W-:Y:S02]  /*0a60*/  DFMA R24, R8.reuse, R16, 1 ;  /* 0x3ff000000818742b */ /* 0x040fe40000000010 */
[----:B------:R-:W2:Y:S06]  /*0a70*/  LDC.64 R16, c[0x0][0x390] ;  /* 0x0000e400ff107b82 */ /* 0x000eac0000000a00 */
[----:B------:R-:W-:Y:S02]  /*0a80*/  DFMA R24, R8, R24, 1 ;  /* 0x3ff000000818742b */ /* 0x000fe40000000018 */
[----:B------:R-:W-:-:S08]  /*0a90*/  DMUL R8, R10, R12 ;  /* 0x0000000c0a087228 */ /* 0x000fd00000000000 */
[----:B------:R-:W-:Y:S01]  /*0aa0*/  LEA R23, R20, R25, 0x14 ;  /* 0x0000001914177211 */ /* 0x000fe200078ea0ff */
[----:B------:R-:W-:Y:S01]  /*0ab0*/  IMAD.MOV.U32 R22, RZ, RZ, R24 ;  /* 0x000000ffff167224 */ /* 0x000fe200078e0018 */
[----:B01----:R-:W-:Y:S06]  /*0ac0*/  @!P0 BRA `(.L_x_6) ;  /* 0x0000000000308947 */ /* 0x003fec0003800000 */
[----:B------:R-:W-:Y:S01]  /*0ad0*/  FSETP.GEU.AND P1, PT, |R5|, 4.2275390625, PT ;  /* 0x408748000500780b */ /* 0x000fe20003f2e200 */
[C---:B------:R-:W-:Y:S02]  /*0ae0*/  DADD R22, R4.reuse, +INF ;  /* 0x7ff0000004167429 */ /* 0x040fe40000000000 */
[----:B------:R-:W-:-:S08]  /*0af0*/  DSETP.GEU.AND P0, PT, R4, RZ, PT ;  /* 0x000000ff0400722a */ /* 0x000fd00003f0e000 */
[----:B------:R-:W-:Y:S02]  /*0b00*/  FSEL R22, R22, RZ, P0 ;  /* 0x000000ff16167208 */ /* 0x000fe40000000000 */
[----:B------:R-:W-:Y:S02]  /*0b10*/  @!P1 LEA.HI R15, R20, R20, RZ, 0x1 ;  /* 0x00000014140f9211 */ /* 0x000fe400078f08ff */
[----:B------:R-:W-:Y:S02]  /*0b20*/  FSEL R23, R23, RZ, P0 ;  /* 0x000000ff17177208 */ /* 0x000fe40000000000 */
[----:B------:R-:W-:-:S04]  /*0b30*/  @!P1 SHF.R.S32.HI R15, RZ, 0x1, R15 ;  /* 0x00000001ff0f9819 */ /* 0x000fc8000001140f */
[----:B------:R-:W-:Y:S01]  /*0b40*/  @!P1 LEA R25, R15, R25, 0x14 ;  /* 0x000000190f199211 */ /* 0x000fe200078ea0ff */
[----:B------:R-:W-:-:S05]  /*0b50*/  @!P1 IMAD.IADD R4, R20, 0x1, -R15 ;  /* 0x0000000114049824 */ /* 0x000fca00078e0a0f */
[----:B------:R-:W-:Y:S01]  /*0b60*/  @!P1 LEA R5, R4, 0x3ff00000, 0x14 ;  /* 0x3ff0000004059811 */ /* 0x000fe200078ea0ff */
[----:B------:R-:W-:-:S06]  /*0b70*/  @!P1 IMAD.MOV.U32 R4, RZ, RZ, RZ ;  /* 0x000000ffff049224 */ /* 0x000fcc00078e00ff */
[----:B------:R-:W-:-:S11]  /*0b80*/  @!P1 DMUL R22, R24, R4 ;  /* 0x0000000418169228 */ /* 0x000fd60000000000 */
.L_x_6:
[----:B------:R-:W-:Y:S05]  /*0b90*/  BSYNC.RECONVERGENT B0 ;  /* 0x0000000000007941 */ /* 0x000fea0003800200 */
.L_x_5:
[----:B------:R-:W-:Y:S01]  /*0ba0*/  DMUL R4, R22, 100000 ;  /* 0x40f86a0016047828 */ /* 0x000fe20000000000 */
[----:B------:R-:W-:Y:S01]  /*0bb0*/  IMAD.WIDE R28, R14, 0x8, R18 ;  /* 0x000000080e1c7825 */ /* 0x000fe200078e0212 */
[----:B------:R-:W-:-:S03]  /*0bc0*/  DMUL R12, R6, R12 ;  /* 0x0000000c060c7228 */ /* 0x000fc60000000000 */
[----:B--2---:R-:W-:Y:S01]  /*0bd0*/  IMAD.WIDE R16, R14, 0x8, R16 ;  /* 0x000000080e107825 */ /* 0x004fe200078e0210 */
[----:B------:R-:W-:Y:S02]  /*0be0*/  STG.E.64 desc[UR4][R28.64], R10 ;  /* 0x0000000a1c007986 */ /* 0x000fe4000c101b04 */
[C-C-:B------:R-:W-:Y:S01]  /*0bf0*/  DFMA R20, R10.reuse, R8, R4.reuse ;  /* 0x000000080a14722b */ /* 0x140fe20000000004 */
[C---:B------:R-:W-:Y:S01]  /*0c00*/  IMAD.WIDE R24, R0.reuse, 0x8, R28 ;  /* 0x0000000800187825 */ /* 0x040fe200078e021c */
[-C--:B------:R-:W-:Y:S02]  /*0c10*/  DMUL R22, R10, R12.reuse ;  /* 0x0000000c0a167228 */ /* 0x080fe40000000000 */
[----:B------:R-:W-:Y:S01]  /*0c20*/  DFMA R4, R6, R12, R4 ;  /* 0x0000000c0604722b */ /* 0x000fe20000000004 */
[C---:B------:R-:W-:Y:S02]  /*0c30*/  IMAD.WIDE R14, R0.reuse, 0x8, R16 ;  /* 0x00000008000e7825 */ /* 0x040fe400078e0210 */
[----:B------:R0:W-:Y:S02]  /*0c40*/  STG.E.64 desc[UR4][R24.64], R20 ;  /* 0x0000001418007986 */ /* 0x0001e4000c101b04 */
[----:B------:R-:W-:-:S05]  /*0c50*/  IMAD.WIDE R18, R0, 0x8, R24 ;  /* 0x0000000800127825 */ /* 0x000fca00078e0218 */
[----:B------:R-:W-:Y:S01]  /*0c60*/  STG.E.64 desc[UR4][R18.64], R22 ;  /* 0x0000001612007986 */ /* 0x000fe2000c101b04 */
[C---:B------:R-:W-:Y:S01]  /*0c70*/  IMAD.WIDE R26, R0.reuse, 0x8, R18 ;  /* 0x00000008001a7825 */ /* 0x040fe200078e0212 */
[-C--:B0-----:R-:W-:Y:S02]  /*0c80*/  DMUL R20, R2, R8.reuse ;  /* 0x0000000802147228 */ /* 0x081fe40000000000 */
[----:B------:R-:W-:Y:S01]  /*0c90*/  DMUL R24, R6, R8 ;  /* 0x0000000806187228 */ /* 0x000fe20000000000 */
[----:B------:R-:W-:Y:S01]  /*0ca0*/  IMAD.WIDE R8, R0, 0x8, R14 ;  /* 0x0000000800087825 */ /* 0x000fe200078e020e */
[----:B------:R-:W-:-:S03]  /*0cb0*/  DMUL R2, R2, R12 ;  /* 0x0000000c02027228 */ /* 0x000fc60000000000 */
[----:B------:R-:W-:Y:S01]  /*0cc0*/  STG.E.64 desc[UR4][R26.64], R20 ;  /* 0x000000141a007986 */ /* 0x000fe2000c101b04 */
[----:B------:R-:W-:-:S03]  /*0cd0*/  IMAD.WIDE R10, R0, 0x8, R8 ;  /* 0x00000008000a7825 */ /* 0x000fc600078e0208 */
[----:B------:R-:W-:Y:S04]  /*0ce0*/  STG.E.64 desc[UR4][R16.64], R6 ;  /* 0x0000000610007986 */ /* 0x000fe8000c101b04 */
[----:B------:R-:W-:Y:S04]  /*0cf0*/  STG.E.64 desc[UR4][R14.64], R24 ;  /* 0x000000180e007986 */ /* 0x000fe8000c101b04 */
[----:B------:R-:W-:Y:S04]  /*0d00*/  STG.E.64 desc[UR4][R8.64], R4 ;  /* 0x0000000408007986 */ /* 0x000fe8000c101b04 */
[----:B------:R-:W-:Y:S01]  /*0d10*/  STG.E.64 desc[UR4][R10.64], R2 ;  /* 0x000000020a007986 */ /* 0x000fe2000c101b04 */
[----:B------:R-:W-:Y:S05]  /*0d20*/  EXIT ;  /* 0x000000000000794d */ /* 0x000fea0003800000 */
        .weak           $__internal_0_$__cuda_sm20_dblrcp_rn_slowpath_v3
        .type           $__internal_0_$__cuda_sm20_dblrcp_rn_slowpath_v3,@function
        .size           $__internal_0_$__cuda_sm20_dblrcp_rn_slowpath_v3,(.L_x_12 - $__internal_0_$__cuda_sm20_dblrcp_rn_slowpath_v3)
$__internal_0_$__cuda_sm20_dblrcp_rn_slowpath_v3:
[----:B------:R-:W-:Y:S01]  /*0d30*/  DSETP.GTU.AND P0, PT, |R4|, +INF , PT ;  /* 0x7ff000000400742a */ /* 0x000fe20003f0c200 */
[----:B------:R-:W-:-:S13]  /*0d40*/  BSSY.RECONVERGENT B1, `(.L_x_7) ;  /* 0x0000023000017945 */ /* 0x000fda0003800200 */
[----:B------:R-:W-:Y:S05]  /*0d50*/  @P0 BRA `(.L_x_8) ;  /* 0x00000000007c0947 */ /* 0x000fea0003800000 */
[----:B------:R-:W-:-:S05]  /*0d60*/  LOP3.LUT R13, R5, 0x7fffffff, RZ, 0xc0, !PT ;  /* 0x7fffffff050d7812 */ /* 0x000fca00078ec0ff */
[----:B------:R-:W-:-:S05]  /*0d70*/  VIADD R8, R13, 0xffffffff ;  /* 0xffffffff0d087836 */ /* 0x000fca0000000000 */
[----:B------:R-:W-:-:S13]  /*0d80*/  ISETP.GE.U32.AND P0, PT, R8, 0x7fefffff, PT ;  /* 0x7fefffff0800780c */ /* 0x000fda0003f06070 */
[----:B------:R-:W-:Y:S02]  /*0d90*/  @P0 LOP3.LUT R9, R5, 0x7ff00000, RZ, 0x3c, !PT ;  /* 0x7ff0000005090812 */ /* 0x000fe400078e3cff */
[----:B------:R-:W-:Y:S01]  /*0da0*/  @P0 MOV R8, RZ ;  /* 0x000000ff00080202 */ /* 0x000fe20000000f00 */
[----:B------:R-:W-:Y:S06]  /*0db0*/  @P0 BRA `(.L_x_9) ;  /* 0x00000000006c0947 */ /* 0x000fec0003800000 */
[----:B------:R-:W-:-:S13]  /*0dc0*/  ISETP.GE.U32.AND P0, PT, R13, 0x1000001, PT ;  /* 0x010000010d00780c */ /* 0x000fda0003f06070 */
[----:B------:R-:W-:Y:S05]  /*0dd0*/  @!P0 BRA `(.L_x_10) ;  /* 0x0000000000348947 */ /* 0x000fea0003800000 */
[----:B------:R-:W-:Y:S01]  /*0de0*/  VIADD R9, R5, 0xc0200000 ;  /* 0xc020000005097836 */ /* 0x000fe20000000000 */
[----:B------:R-:W-:-:S03]  /*0df0*/  MOV R8, R4 ;  /* 0x0000000400087202 */ /* 0x000fc60000000f00 */
[----:B------:R-:W0:Y:S03]  /*0e00*/  MUFU.RCP64H R13, R9 ;  /* 0x00000009000d7308 */ /* 0x000e260000001800 */
[----:B0-----:R-:W-:-:S08]  /*0e10*/  DFMA R16, -R8, R12, 1 ;  /* 0x3ff000000810742b */ /* 0x001fd0000000010c */
[----:B------:R-:W-:-:S08]  /*0e20*/  DFMA R16, R16, R16, R16 ;  /* 0x000000101010722b */ /* 0x000fd00000000010 */
[----:B------:R-:W-:-:S08]  /*0e30*/  DFMA R16, R12, R16, R12 ;  /* 0x000000100c10722b */ /* 0x000fd0000000000c */
[----:B------:R-:W-:-:S08]  /*0e40*/  DFMA R12, -R8, R16, 1 ;  /* 0x3ff00000080c742b */ /* 0x000fd00000000110 */
[----:B------:R-:W-:-:S08]  /*0e50*/  DFMA R12, R16, R12, R16 ;  /* 0x0000000c100c722b */ /* 0x000fd00000000010 */
[----:B------:R-:W-:-:S08]  /*0e60*/  DMUL R12, R12, 2.2250738585072013831e-308 ;  /* 0x001000000c0c7828 */ /* 0x000fd00000000000 */
[----:B------:R-:W-:-:S08]  /*0e70*/  DFMA R4, -R4, R12, 1 ;  /* 0x3ff000000404742b */ /* 0x000fd0000000010c */
[----:B------:R-:W-:-:S08]  /*0e80*/  DFMA R4, R4, R4, R4 ;  /* 0x000000040404722b */ /* 0x000fd00000000004 */
[----:B------:R-:W-:Y:S01]  /*0e90*/  DFMA R8, R12, R4, R12 ;  /* 0x000000040c08722b */ /* 0x000fe2000000000c */
[----:B------:R-:W-:Y:S10]  /*0ea0*/  BRA `(.L_x_9) ;  /* 0x0000000000307947 */ /* 0x000ff40003800000 */
.L_x_10:
[----:B------:R-:W-:Y:S01]  /*0eb0*/  DMUL R4, R4, 8.11296384146066816958e+31 ;  /* 0x4690000004047828 */ /* 0x000fe20000000000 */
[----:B------:R-:W-:-:S05]  /*0ec0*/  IMAD.MOV.U32 R8, RZ, RZ, R12 ;  /* 0x000000ffff087224 */ /* 0x000fca00078e000c */
[----:B------:R-:W0:Y:S02]  /*0ed0*/  MUFU.RCP64H R9, R5 ;  /* 0x0000000500097308 */ /* 0x000e240000001800 */
[----:B0-----:R-:W-:-:S08]  /*0ee0*/  DFMA R12, -R4, R8, 1 ;  /* 0x3ff00000040c742b */ /* 0x001fd00000000108 */
[----:B------:R-:W-:-:S08]  /*0ef0*/  DFMA R12, R12, R12, R12 ;  /* 0x0000000c0c0c722b */ /* 0x000fd0000000000c */
[----:B------:R-:W-:-:S08]  /*0f00*/  DFMA R12, R8, R12, R8 ;  /* 0x0000000c080c722b */ /* 0x000fd00000000008 */
[----:B------:R-:W-:-:S08]  /*0f10*/  DFMA R8, -R4, R12, 1 ;  /* 0x3ff000000408742b */ /* 0x000fd0000000010c */
[----:B------:R-:W-:-:S08]  /*0f20*/  DFMA R8, R12, R8, R12 ;  /* 0x000000080c08722b */ /* 0x000fd0000000000c */
[----:B------:R-:W-:Y:S01]  /*0f30*/  DMUL R8, R8, 8.11296384146066816958e+31 ;  /* 0x4690000008087828 */ /* 0x000fe20000000000 */
[----:B------:R-:W-:Y:S10]  /*0f40*/  BRA `(.L_x_9) ;  /* 0x0000000000087947 */ /* 0x000ff40003800000 */
.L_x_8:
[----:B------:R-:W-:Y:S02]  /*0f50*/  LOP3.LUT R9, R5, 0x80000, RZ, 0xfc, !PT ;  /* 0x0008000005097812 */ /* 0x000fe400078efcff */
[----:B------:R-:W-:-:S07]  /*0f60*/  MOV R8, R4 ;  /* 0x0000000400087202 */ /* 0x000fce0000000f00 */
.L_x_9:
[----:B------:R-:W-:Y:S05]  /*0f70*/  BSYNC.RECONVERGENT B1 ;  /* 0x0000000000017941 */ /* 0x000fea0003800200 */
.L_x_7:
[----:B------:R-:W-:Y:S02]  /*0f80*/  HFMA2 R5, -RZ, RZ, 0, 0 ;  /* 0x00000000ff057431 */ /* 0x000fe400000001ff */
[----:B------:R-:W-:Y:S01]  /*0f90*/  IMAD.MOV.U32 R4, RZ, RZ, R0 ;  /* 0x000000ffff047224 */ /* 0x000fe200078e0000 */
[----:B------:R-:W-:Y:S01]  /*0fa0*/  MOV R13, R9 ;  /* 0x00000009000d7202 */ /* 0x000fe20000000f00 */
[----:B------:R-:W-:Y:S02]  /*0fb0*/  IMAD.MOV.U32 R12, RZ, RZ, R8 ;  /* 0x000000ffff0c7224 */ /* 0x000fe400078e0008 */
[----:B------:R-:W-:Y:S05]  /*0fc0*/  RET.REL.NODEC R4 `(euler_flux) ;  /* 0xfffffff0040c7950 */ /* 0x000fea0003c3ffff */
.L_x_11:
[----:B------:R-:W-:-:S00]  /*0fd0*/  BRA `(.L_x_11) ;  /* 0xfffffffc00fc7947 */ /* 0x000fc0000383ffff */
[----:B------:R-:W-:-:S00]  /*0fe0*/  NOP ;  /* 0x0000000000007918 */ /* 0x000fc00000000000 */
        /* <DEDUP_REMOVED lines=9> */
.L_x_12:


//--------------------- .nv.shared.reserved.0     --------------------------
	.section	.nv.shared.reserved.0,"aw",@nobits
	.weak		__nv_reservedSMEM_offset_0_alias
	.size		__nv_reservedSMEM_offset_0_alias, 0, 64
	.other		__nv_reservedSMEM_offset_0_alias,@"STO_CUDA_RESERVED_SHARED STV_DEFAULT"
__nv_reservedSMEM_offset_0_alias:
	.zero		0
	.zero		64


//--------------------- .nv.constant0.euler_flux  --------------------------
	.section	.nv.constant0.euler_flux,"a",@progbits
	.sectionflags	@""
	.align	4
.nv.constant0.euler_flux:
	.zero		924


//--------------------- SYMBOLS --------------------------

	.type		.nv.reservedSmem.offset0,@object
	.size		.nv.reservedSmem.offset0,0x4
